	.headerflags	@"EF_CUDA_TEXMODE_UNIFIED EF_CUDA_64BIT_ADDRESS EF_CUDA_ACCELERATORS EF_CUDA_SM90 EF_CUDA_VIRTUAL_SM(EF_CUDA_SM90)"
	.elftype	@"ET_EXEC"


//--------------------- .nv.info                  --------------------------
	.section	.nv.info,"",@"SHT_CUDA_INFO"
	.align	4


	//----- nvinfo : EIATTR_REGCOUNT
	.align		4
        /*0000*/ 	.byte	0x04, 0x2f
        /*0002*/ 	.short	(.L_3 - .L_2)
	.align		4
.L_2:
        /*0004*/ 	.word	index@(triton_poi_fused__native_batch_norm_legit_no_training_hardtanh_16)
        /*0008*/ 	.word	0x00000014


	//----- nvinfo : EIATTR_MIN_STACK_SIZE
	.align		4
.L_3:
        /*000c*/ 	.byte	0x04, 0x12
        /*000e*/ 	.short	(.L_5 - .L_4)
	.align		4
.L_4:
        /*0010*/ 	.word	index@(triton_poi_fused__native_batch_norm_legit_no_training_hardtanh_16)
        /*0014*/ 	.word	0x00000000


	//----- nvinfo : EIATTR_FRAME_SIZE
	.align		4
.L_5:
        /*0018*/ 	.byte	0x04, 0x11
        /*001a*/ 	.short	(.L_7 - .L_6)
	.align		4
.L_6:
        /*001c*/ 	.word	index@(triton_poi_fused__native_batch_norm_legit_no_training_hardtanh_16)
        /*0020*/ 	.word	0x00000000


	//----- nvinfo : EIATTR_MIN_STACK_SIZE
	.align		4
.L_7:
        /*0024*/ 	.byte	0x04, 0x12
        /*0026*/ 	.short	(.L_9 - .L_8)
	.align		4
.L_8:
        /*0028*/ 	.word	index@(triton_poi_fused__native_batch_norm_legit_no_training_hardtanh_16)
        /*002c*/ 	.word	0x00000000
.L_9:


//--------------------- .nv.info.triton_poi_fused__native_batch_norm_legit_no_training_hardtanh_16 --------------------------
	.section	.nv.info.triton_poi_fused__native_batch_norm_legit_no_training_hardtanh_16,"",@"SHT_CUDA_INFO"
	.sectionflags	@""
	.align	4


	//----- nvinfo : EIATTR_CUDA_API_VERSION
	.align		4
        /*0000*/ 	.byte	0x04, 0x37
        /*0002*/ 	.short	(.L_11 - .L_10)
.L_10:
        /*0004*/ 	.word	0x0000007c


	//----- nvinfo : EIATTR_KPARAM_INFO
	.align		4
.L_11:
        /*0008*/ 	.byte	0x04, 0x17
        /*000a*/ 	.short	(.L_13 - .L_12)
.L_12:
        /*000c*/ 	.word	0x00000000
        /*0010*/ 	.short	0x0006
        /*0012*/ 	.short	0x0030
        /*0014*/ 	.byte	0x00, 0xf0, 0x11, 0x00


	//----- nvinfo : EIATTR_KPARAM_INFO
	.align		4
.L_13:
        /*0018*/ 	.byte	0x04, 0x17
        /*001a*/ 	.short	(.L_15 - .L_14)
.L_14:
        /*001c*/ 	.word	0x00000000
        /*0020*/ 	.short	0x0005
        /*0022*/ 	.short	0x0028
        /*0024*/ 	.byte	0x00, 0xf4, 0x21, 0x00


	//----- nvinfo : EIATTR_KPARAM_INFO
	.align		4
.L_15:
        /*0028*/ 	.byte	0x04, 0x17
        /*002a*/ 	.short	(.L_17 - .L_16)
.L_16:
        /*002c*/ 	.word	0x00000000
        /*0030*/ 	.short	0x0004
        /*0032*/ 	.short	0x0020
        /*0034*/ 	.byte	0x00, 0xf4, 0x21, 0x00


	//----- nvinfo : EIATTR_KPARAM_INFO
	.align		4
.L_17:
        /*0038*/ 	.byte	0x04, 0x17
        /*003a*/ 	.short	(.L_19 - .L_18)
.L_18:
        /*003c*/ 	.word	0x00000000
        /*0040*/ 	.short	0x0003
        /*0042*/ 	.short	0x0018
        /*0044*/ 	.byte	0x00, 0xf4, 0x21, 0x00


	//----- nvinfo : EIATTR_KPARAM_INFO
	.align		4
.L_19:
        /*0048*/ 	.byte	0x04, 0x17
        /*004a*/ 	.short	(.L_21 - .L_20)
.L_20:
        /*004c*/ 	.word	0x00000000
        /*0050*/ 	.short	0x0002
        /*0052*/ 	.short	0x0010
        /*0054*/ 	.byte	0x00, 0xf4, 0x21, 0x00


	//----- nvinfo : EIATTR_KPARAM_INFO
	.align		4
.L_21:
        /*0058*/ 	.byte	0x04, 0x17
        /*005a*/ 	.short	(.L_23 - .L_22)
.L_22:
        /*005c*/ 	.word	0x00000000
        /*0060*/ 	.short	0x0001
        /*0062*/ 	.short	0x0008
        /*0064*/ 	.byte	0x00, 0xf4, 0x21, 0x00


	//----- nvinfo : EIATTR_KPARAM_INFO
	.align		4
.L_23:
        /*0068*/ 	.byte	0x04, 0x17
        /*006a*/ 	.short	(.L_25 - .L_24)
.L_24:
        /*006c*/ 	.word	0x00000000
        /*0070*/ 	.short	0x0000
        /*0072*/ 	.short	0x0000
        /*0074*/ 	.byte	0x00, 0xf4, 0x21, 0x00


	//----- nvinfo : EIATTR_SPARSE_MMA_MASK
	.align		4
.L_25:
        /*0078*/ 	.byte	0x03, 0x50
        /*007a*/ 	.short	0x0000


	//----- nvinfo : EIATTR_MAXREG_COUNT
	.align		4
        /*007c*/ 	.byte	0x03, 0x1b
        /*007e*/ 	.short	0x00ff


	//----- nvinfo : EIATTR_EXIT_INSTR_OFFSETS
	.align		4
        /*0080*/ 	.byte	0x04, 0x1c
        /*0082*/ 	.short	(.L_27 - .L_26)


	//   ....[0]....
.L_26:
        /*0084*/ 	.word	0x00000330


	//   ....[1]....
        /*0088*/ 	.word	0x00000350


	//----- nvinfo : EIATTR_REQNTID
	.align		4
.L_27:
        /*008c*/ 	.byte	0x04, 0x10
        /*008e*/ 	.short	(.L_29 - .L_28)
.L_28:
        /*0090*/ 	.word	0x00000080
        /*0094*/ 	.word	0x00000001
        /*0098*/ 	.word	0x00000001


	//----- nvinfo : EIATTR_CBANK_PARAM_SIZE
	.align		4
.L_29:
        /*009c*/ 	.byte	0x03, 0x19
        /*009e*/ 	.short	0x0034


	//----- nvinfo : EIATTR_PARAM_CBANK
	.align		4
        /*00a0*/ 	.byte	0x04, 0x0a
        /*00a2*/ 	.short	(.L_31 - .L_30)
	.align		4
.L_30:
        /*00a4*/ 	.word	index@(.nv.constant0.triton_poi_fused__native_batch_norm_legit_no_training_hardtanh_16)
        /*00a8*/ 	.short	0x0210
        /*00aa*/ 	.short	0x0034


	//----- nvinfo : EIATTR_SW_WAR
	.align		4
.L_31:
        /*00ac*/ 	.byte	0x04, 0x36
        /*00ae*/ 	.short	(.L_33 - .L_32)
.L_32:
        /*00b0*/ 	.word	0x00000008
.L_33:


//--------------------- .nv.callgraph             --------------------------
	.section	.nv.callgraph,"",@"SHT_CUDA_CALLGRAPH"
	.align	4
	.sectionentsize	8
	.align		4
        /*0000*/ 	.word	0x00000000
	.align		4
        /*0004*/ 	.word	0xffffffff
	.align		4
        /*0008*/ 	.word	0x00000000
	.align		4
        /*000c*/ 	.word	0xfffffffe
	.align		4
        /*0010*/ 	.word	0x00000000
	.align		4
        /*0014*/ 	.word	0xfffffffd
	.align		4
        /*0018*/ 	.word	0x00000000
	.align		4
        /*001c*/ 	.word	0xfffffffc


//--------------------- .nv.constant4             --------------------------
	.section	.nv.constant4,"a",@progbits
	.align	8
	.align		8
.nv.constant4:
        /*0000*/ 	.dword	_$_str
	.align		8
        /*0008*/ 	.dword	_$_str_$_2


//--------------------- .text.triton_poi_fused__native_batch_norm_legit_no_training_hardtanh_16 --------------------------
	.section	.text.triton_poi_fused__native_batch_norm_legit_no_training_hardtanh_16,"ax",@progbits
	.align	128
        .global         triton_poi_fused__native_batch_norm_legit_no_training_hardtanh_16
        .type           triton_poi_fused__native_batch_norm_legit_no_training_hardtanh_16,@function
        .size           triton_poi_fused__native_batch_norm_legit_no_training_hardtanh_16,(.L_x_1 - triton_poi_fused__native_batch_norm_legit_no_training_hardtanh_16)
        .other          triton_poi_fused__native_batch_norm_legit_no_training_hardtanh_16,@"STO_CUDA_ENTRY STV_DEFAULT"
triton_poi_fused__native_batch_norm_legit_no_training_hardtanh_16:
.text.triton_poi_fused__native_batch_norm_legit_no_training_hardtanh_16:
[----:B------:R-:W0:Y:S01]  /*0000*/  LDC R1, c[0x0][0x28] ;  /* 0x00000a00ff017b82 */ /* 0x000e220000000800 */
[----:B------:R-:W1:Y:S07]  /*0010*/  S2R R2, SR_TID.X ;  /* 0x0000000000027919 */ /* 0x000e6e0000002100 */
[----:B------:R-:W2:Y:S01]  /*0020*/  LDC.64 R8, c[0x0][0x220] ;  /* 0x00008800ff087b82 */ /* 0x000ea20000000a00 */
[----:B------:R-:W-:Y:S01]  /*0030*/  ULDC.64 UR4, c[0x0][0x208] ;  /* 0x0000820000047ab9 */ /* 0x000fe20000000a00 */
[----:B------:R-:W3:Y:S06]  /*0040*/  S2R R3, SR_CTAID.X ;  /* 0x0000000000037919 */ /* 0x000eec0000002500 */
[----:B------:R-:W4:Y:S08]  /*0050*/  LDC.64 R6, c[0x0][0x218] ;  /* 0x00008600ff067b82 */ /* 0x000f300000000a00 */
[----:B------:R-:W5:Y:S08]  /*0060*/  LDC.64 R10, c[0x0][0x228] ;  /* 0x00008a00ff0a7b82 */ /* 0x000f700000000a00 */
[----:B------:R-:W5:Y:S01]  /*0070*/  LDC.64 R12, c[0x0][0x230] ;  /* 0x00008c00ff0c7b82 */ /* 0x000f620000000a00 */
[----:B-1----:R-:W-:-:S04]  /*0080*/  LOP3.LUT R2, R2, 0x7f, RZ, 0xc0, !PT ;  /* 0x0000007f02027812 */ /* 0x002fc800078ec0ff */
[----:B---3--:R-:W-:Y:S01]  /*0090*/  LEA R3, R3, R2, 0x7 ;  /* 0x0000000203037211 */ /* 0x008fe200078e38ff */
[----:B------:R-:W-:-:S03]  /*00a0*/  HFMA2.MMA R2, -RZ, RZ, 0, 0 ;  /* 0x00000000ff027435 */ /* 0x000fc600000001ff */
[----:B------:R-:W-:-:S07]  /*00b0*/  ISETP.GE.AND P0, PT, R3, 0x6a80, PT ;  /* 0x00006a800300780c */ /* 0x000fce0003f06270 */
[----:B------:R-:W-:-:S05]  /*00c0*/  IMAD.HI R0, R3, -0x6628dd25, R2 ;  /* 0x99d722db03007827 */ /* 0x000fca00078e0202 */
[----:B------:R-:W-:-:S04]  /*00d0*/  SHF.R.U32.HI R5, RZ, 0x1f, R0 ;  /* 0x0000001fff057819 */ /* 0x000fc80000011600 */
[----:B------:R-:W-:-:S05]  /*00e0*/  LEA.HI.SX32 R5, R0, R5, 0x18 ;  /* 0x0000000500057211 */ /* 0x000fca00078fc2ff */
[----:B------:R-:W-:Y:S02]  /*00f0*/  IMAD R15, R5, -0x1aa, R3 ;  /* 0xfffffe56050f7824 */ /* 0x000fe400078e0203 */
[----:B------:R-:W1:Y:S02]  /*0100*/  LDC.64 R4, c[0x0][0x210] ;  /* 0x00008400ff047b82 */ /* 0x000e640000000a00 */
[----:B--2---:R-:W-:-:S05]  /*0110*/  IMAD.WIDE R8, R15, 0x4, R8 ;  /* 0x000000040f087825 */ /* 0x004fca00078e0208 */
[----:B------:R5:W2:Y:S01]  /*0120*/  @!P0 LDG.E.EL R2, desc[UR4][R8.64] ;  /* 0x0000000408028981 */ /* 0x000aa2000c2e1900 */
[----:B------:R-:W-:Y:S01]  /*0130*/  HFMA2.MMA R17, -RZ, RZ, 0, 0 ;  /* 0x00000000ff117435 */ /* 0x000fe200000001ff */
[----:B------:R-:W-:Y:S01]  /*0140*/  MOV R0, RZ ;  /* 0x000000ff00007202 */ /* 0x000fe20000000f00 */
[----:B----4-:R-:W-:-:S04]  /*0150*/  IMAD.WIDE R6, R15, 0x4, R6 ;  /* 0x000000040f067825 */ /* 0x010fc800078e0206 */
[----:B-----5:R-:W-:-:S04]  /*0160*/  IMAD.WIDE R8, R15, 0x4, R10 ;  /* 0x000000040f087825 */ /* 0x020fc800078e020a */
[----:B------:R-:W3:Y:S01]  /*0170*/  @!P0 LDG.E.EL R17, desc[UR4][R6.64] ;  /* 0x0000000406118981 */ /* 0x000ee2000c2e1900 */
[----:B-1----:R-:W-:-:S04]  /*0180*/  IMAD.WIDE R4, R3, 0x4, R4 ;  /* 0x0000000403047825 */ /* 0x002fc800078e0204 */
[----:B0-----:R-:W-:Y:S01]  /*0190*/  IMAD.WIDE R10, R15, 0x4, R12 ;  /* 0x000000040f0a7825 */ /* 0x001fe200078e020c */
[----:B------:R0:W3:Y:S01]  /*01a0*/  @!P0 LDG.E R0, desc[UR4][R4.64] ;  /* 0x0000000404008981 */ /* 0x0000e2000c1e1900 */
[----:B------:R-:W-:-:S06]  /*01b0*/  CS2R R12, SRZ ;  /* 0x00000000000c7805 */ /* 0x000fcc000001ff00 */
[----:B------:R-:W4:Y:S04]  /*01c0*/  @!P0 LDG.E.EL R12, desc[UR4][R8.64] ;  /* 0x00000004080c8981 */ /* 0x000f28000c2e1900 */
[----:B------:R-:W4:Y:S01]  /*01d0*/  @!P0 LDG.E.EL R13, desc[UR4][R10.64] ;  /* 0x000000040a0d8981 */ /* 0x000f22000c2e1900 */
[----:B0-----:R-:W-:Y:S01]  /*01e0*/  MOV R5, 0x3e800000 ;  /* 0x3e80000000057802 */ /* 0x001fe20000000f00 */
[----:B--2---:R-:W-:-:S04]  /*01f0*/  FADD R2, R2, 9.9999997473787516356e-06 ;  /* 0x3727c5ac02027421 */ /* 0x004fc80000000000 */
[----:B------:R-:W0:Y:S02]  /*0200*/  MUFU.SQRT R14, R2 ;  /* 0x00000002000e7308 */ /* 0x000e240000002000 */
[C---:B0-----:R-:W-:Y:S02]  /*0210*/  FSETP.GT.AND P1, PT, R14.reuse, 8.50705917302346158658e+37, PT ;  /* 0x7e8000000e00780b */ /* 0x041fe40003f24000 */
[----:B------:R-:W-:-:S11]  /*0220*/  FSETP.GEU.AND P2, PT, R14, 1.175494350822287508e-38, PT ;  /* 0x008000000e00780b */ /* 0x000fd60003f4e000 */
[----:B------:R-:W-:-:S04]  /*0230*/  @P1 FMUL R14, R14, 0.25 ;  /* 0x3e8000000e0e1820 */ /* 0x000fc80000400000 */
[----:B------:R-:W-:-:S06]  /*0240*/  @!P2 FMUL R14, R14, 16777216 ;  /* 0x4b8000000e0ea820 */ /* 0x000fcc0000400000 */
[----:B------:R-:W0:Y:S01]  /*0250*/  MUFU.RCP R14, R14 ;  /* 0x0000000e000e7308 */ /* 0x000e220000001000 */
[----:B------:R-:W-:Y:S01]  /*0260*/  FSEL R5, R5, 1, P1 ;  /* 0x3f80000005057808 */ /* 0x000fe20000800000 */
[----:B---3--:R-:W-:-:S04]  /*0270*/  FADD R0, -R17, R0 ;  /* 0x0000000011007221 */ /* 0x008fc80000000100 */
[----:B------:R-:W-:-:S04]  /*0280*/  @!P2 FMUL R5, R5, 16777216 ;  /* 0x4b8000000505a820 */ /* 0x000fc80000400000 */
[----:B0-----:R-:W-:-:S04]  /*0290*/  FMUL R5, R14, R5 ;  /* 0x000000050e057220 */ /* 0x001fc80000400000 */
[----:B------:R-:W-:Y:S02]  /*02a0*/  FMUL R0, R0, R5 ;  /* 0x0000000500007220 */ /* 0x000fe40000400000 */
[----:B------:R-:W0:Y:S02]  /*02b0*/  LDC.64 R4, c[0x0][0x238] ;  /* 0x00008e00ff047b82 */ /* 0x000e240000000a00 */
[----:B----4-:R-:W-:-:S05]  /*02c0*/  FFMA R0, R0, R12, R13 ;  /* 0x0000000c00007223 */ /* 0x010fca000000000d */
[----:B------:R-:W-:-:S04]  /*02d0*/  FSETP.GTU.AND P1, PT, R0, RZ, PT ;  /* 0x000000ff0000720b */ /* 0x000fc80003f2c000 */
[----:B------:R-:W-:-:S04]  /*02e0*/  FSEL R7, R0, RZ, P1 ;  /* 0x000000ff00077208 */ /* 0x000fc80000800000 */
[C---:B------:R-:W-:Y:S02]  /*02f0*/  FSETP.GEU.AND P2, PT, R7.reuse, 6, PT ;  /* 0x40c000000700780b */ /* 0x040fe40003f4e000 */
[----:B------:R-:W-:Y:S01]  /*0300*/  FSETP.NAN.AND P1, PT, R7, R7, PT ;  /* 0x000000070700720b */ /* 0x000fe20003f28000 */
[----:B0-----:R-:W-:-:S10]  /*0310*/  IMAD.WIDE R2, R3, 0x4, R4 ;  /* 0x0000000403027825 */ /* 0x001fd400078e0204 */
[----:B------:R-:W-:Y:S01]  /*0320*/  @P2 SEL R7, R7, 0x40c00000, P1 ;  /* 0x40c0000007072807 */ /* 0x000fe20000800000 */
[----:B------:R-:W-:Y:S06]  /*0330*/  @P0 EXIT ;  /* 0x000000000000094d */ /* 0x000fec0003800000 */
[----:B------:R-:W-:Y:S01]  /*0340*/  STG.E desc[UR4][R2.64], R7 ;  /* 0x0000000702007986 */ /* 0x000fe2000c101904 */
[----:B------:R-:W-:Y:S05]  /*0350*/  EXIT ;  /* 0x000000000000794d */ /* 0x000fea0003800000 */
.L_x_0:
[----:B------:R-:W-:-:S00]  /*0360*/  BRA `(.L_x_0) ;  /* 0xfffffffc00fc7947 */ /* 0x000fc0000383ffff */
[----:B------:R-:W-:-:S00]  /*0370*/  NOP ;  /* 0x0000000000007918 */ /* 0x000fc00000000000 */
        /* <DEDUP_REMOVED lines=8> */
.L_x_1:


//--------------------- .nv.global.init           --------------------------
	.section	.nv.global.init,"aw",@progbits
.nv.global.init:
	.type		_$_str,@object
	.size		_$_str,(_$_str_$_2 - _$_str)
_$_str:
        /*0000*/ 	.byte	0x5f, 0x5f, 0x43, 0x55, 0x44, 0x41, 0x5f, 0x46, 0x54, 0x5a, 0x00
	.type		_$_str_$_2,@object
	.size		_$_str_$_2,(.L_1 - _$_str_$_2)
_$_str_$_2:
        /*000b*/ 	.byte	0x5f, 0x5f, 0x43, 0x55, 0x44, 0x41, 0x5f, 0x50, 0x52, 0x45, 0x43, 0x5f, 0x53, 0x51, 0x52, 0x54
        /*001b*/ 	.byte	0x00
.L_1:


//--------------------- .nv.constant0.triton_poi_fused__native_batch_norm_legit_no_training_hardtanh_16 --------------------------
	.section	.nv.constant0.triton_poi_fused__native_batch_norm_legit_no_training_hardtanh_16,"a",@progbits
	.sectionflags	@""
	.align	4
.nv.constant0.triton_poi_fused__native_batch_norm_legit_no_training_hardtanh_16:
	.zero		580
